//
// Generated by NVIDIA NVVM Compiler
//
// Compiler Build ID: CL-36424714
// Cuda compilation tools, release 13.0, V13.0.88
// Based on NVVM 20.0.0
//

.version 9.0
.target sm_100
.address_size 64

	// .globl	_Z6kernelPjS_

.visible .entry _Z6kernelPjS_(
	.param .u64 .ptr .align 1 _Z6kernelPjS__param_0,
	.param .u64 .ptr .align 1 _Z6kernelPjS__param_1
)
{
	.reg .pred 	%p<3>;
	.reg .b32 	%r<19>;
	.reg .b64 	%rd<7>;

	ld.param.u64 	%rd2, [_Z6kernelPjS__param_0];
	ld.param.u64 	%rd1, [_Z6kernelPjS__param_1];
	cvta.to.global.u64 	%rd3, %rd2;
	// begin inline asm
	mov.u32 %r1, %laneid;
	// end inline asm
	mov.u32 	%r2, %tid.x;
	mul.wide.u32 	%rd4, %r2, 4;
	add.s64 	%rd5, %rd3, %rd4;
	ld.global.u32 	%r3, [%rd5];
	and.b32  	%r4, %r1, -8;
	mov.b32 	%r5, 255;
	shl.b32 	%r6, %r5, %r4;
	shfl.sync.down.b32	%r7|%p1, %r3, 1, 6175, %r6;
	st.global.u32 	[%rd5], %r7;
	setp.ne.s32 	%p2, %r2, 50;
	@%p2 bra 	$L__BB0_2;
	cvta.to.global.u64 	%rd6, %rd1;
	mov.b32 	%r8, 8;
	st.global.u32 	[%rd6], %r8;
	mov.u32 	%r9, %tid.y;
	mov.u32 	%r10, %tid.z;
	mov.u32 	%r11, %ntid.x;
	mov.u32 	%r12, %ntid.y;
	mad.lo.s32 	%r13, %r10, %r12, %r9;
	mad.lo.s32 	%r14, %r13, %r11, 2;
	and.b32  	%r15, %r14, 7;
	st.global.u32 	[%rd6+4], %r15;
	mul.lo.s32 	%r16, %r11, %r12;
	mov.u32 	%r17, %ntid.z;
	mul.lo.s32 	%r18, %r16, %r17;
	st.global.u32 	[%rd6+8], %r18;
$L__BB0_2:
	ret;

}
	// .globl	_Z23test_group_thread_indexPj
.visible .entry _Z23test_group_thread_indexPj(
	.param .u64 .ptr .align 1 _Z23test_group_thread_indexPj_param_0
)
{
	.reg .b32 	%r<4>;
	.reg .b64 	%rd<5>;

	ld.param.u64 	%rd1, [_Z23test_group_thread_indexPj_param_0];
	cvta.to.global.u64 	%rd2, %rd1;
	mov.u32 	%r1, %ctaid.x;
	mov.u32 	%r2, %tid.x;
	add.s32 	%r3, %r1, %r2;
	mul.wide.u32 	%rd3, %r2, 4;
	add.s64 	%rd4, %rd2, %rd3;
	st.global.u32 	[%rd4], %r3;
	ret;

}


// ===== COMPILED SASS (sm_100) =====

	.target	sm_100

	.elftype	@"ET_EXEC"


//--------------------- .note.nv.tkinfo           --------------------------
	.section	.note.nv.tkinfo,"",@"SHT_NOTE"
	.sectionflags	@"SHF_NOTE_NV_TKINFO"
	.tkinfo
        /*0018*/ 	.word	0x00000002
        /*0030*/ 	.string	""
        /*0030*/ 	.string	"ptxas"
        /*0030*/ 	.string	"Cuda compilation tools, release 13.0, V13.0.88"
        /*0030*/ 	.string	"Build cuda_13.0.r13.0/compiler.36424714_0"
        /*0030*/ 	.string	"-arch sm_100 -m 64 "



//--------------------- .note.nv.cuinfo           --------------------------
	.section	.note.nv.cuinfo,"",@"SHT_NOTE"
	.sectionflags	@"SHF_NOTE_NV_CUINFO"
        /*0018*/ 	.short	0x0002
        /*001a*/ 	.short	0x0064
        /*001c*/ 	.short	0x0082
	.zero		2


//--------------------- .nv.info                  --------------------------
	.section	.nv.info,"",@"SHT_CUDA_INFO"
	.align	4


	//----- nvinfo : EIATTR_REGCOUNT
	.align		4
        /*0000*/ 	.byte	0x04, 0x2f
        /*0002*/ 	.short	(.L_1 - .L_0)
	.align		4
.L_0:
        /*0004*/ 	.word	index@(_Z6kernelPjS_)
        /*0008*/ 	.word	0x0000000c


	//----- nvinfo : EIATTR_FRAME_SIZE
	.align		4
.L_1:
        /*000c*/ 	.byte	0x04, 0x11
        /*000e*/ 	.short	(.L_3 - .L_2)
	.align		4
.L_2:
        /*0010*/ 	.word	index@(_Z6kernelPjS_)
        /*0014*/ 	.word	0x00000000


	//----- nvinfo : EIATTR_REGCOUNT
	.align		4
.L_3:
        /*0018*/ 	.byte	0x04, 0x2f
        /*001a*/ 	.short	(.L_5 - .L_4)
	.align		4
.L_4:
        /*001c*/ 	.word	index@(_Z23test_group_thread_indexPj)
        /*0020*/ 	.word	0x00000008


	//----- nvinfo : EIATTR_FRAME_SIZE
	.align		4
.L_5:
        /*0024*/ 	.byte	0x04, 0x11
        /*0026*/ 	.short	(.L_7 - .L_6)
	.align		4
.L_6:
        /*0028*/ 	.word	index@(_Z23test_group_thread_indexPj)
        /*002c*/ 	.word	0x00000000


	//----- nvinfo : EIATTR_MIN_STACK_SIZE
	.align		4
.L_7:
        /*0030*/ 	.byte	0x04, 0x12
        /*0032*/ 	.short	(.L_9 - .L_8)
	.align		4
.L_8:
        /*0034*/ 	.word	index@(_Z23test_group_thread_indexPj)
        /*0038*/ 	.word	0x00000000


	//----- nvinfo : EIATTR_MIN_STACK_SIZE
	.align		4
.L_9:
        /*003c*/ 	.byte	0x04, 0x12
        /*003e*/ 	.short	(.L_11 - .L_10)
	.align		4
.L_10:
        /*0040*/ 	.word	index@(_Z6kernelPjS_)
        /*0044*/ 	.word	0x00000000
.L_11:


//--------------------- .nv.compat                --------------------------
	.section	.nv.compat,"",@"SHT_CUDA_COMPAT_INFO"
	.align	4
        /*0000*/ 	.byte	0x02, 0x09, 0x00, 0x00, 0x02, 0x02, 0x01, 0x00, 0x02, 0x05, 0x05, 0x00, 0x03, 0x07, 0x01, 0x01
        /*0010*/ 	.byte	0x02, 0x03, 0x00, 0x00, 0x02, 0x06, 0x01, 0x00, 0x04, 0x0b, 0x08, 0x00, 0x09, 0x00, 0x00, 0x00
        /*0020*/ 	.byte	0x00, 0x00, 0x00, 0x00


//--------------------- .nv.info._Z23test_group_thread_indexPj --------------------------
	.section	.nv.info._Z23test_group_thread_indexPj,"",@"SHT_CUDA_INFO"
	.sectionflags	@""
	.align	4


	//----- nvinfo : EIATTR_CUDA_API_VERSION
	.align		4
        /*0000*/ 	.byte	0x04, 0x37
        /*0002*/ 	.short	(.L_13 - .L_12)
.L_12:
        /*0004*/ 	.word	0x00000082


	//----- nvinfo : EIATTR_KPARAM_INFO
	.align		4
.L_13:
        /*0008*/ 	.byte	0x04, 0x17
        /*000a*/ 	.short	(.L_15 - .L_14)
.L_14:
        /*000c*/ 	.word	0x00000000
        /*0010*/ 	.short	0x0000
        /*0012*/ 	.short	0x0000
        /*0014*/ 	.byte	0x00, 0xf5, 0x21, 0x00


	//----- nvinfo : EIATTR_SPARSE_MMA_MASK
	.align		4
.L_15:
        /*0018*/ 	.byte	0x03, 0x50
        /*001a*/ 	.short	0x0000


	//----- nvinfo : EIATTR_MAXREG_COUNT
	.align		4
        /*001c*/ 	.byte	0x03, 0x1b
        /*001e*/ 	.short	0x00ff


	//----- nvinfo : EIATTR_MERCURY_ISA_VERSION
	.align		4
        /*0020*/ 	.byte	0x03, 0x5f
        /*0022*/ 	.short	0x0101


	//----- nvinfo : EIATTR_VRC_CTA_INIT_COUNT
	.align		4
        /*0024*/ 	.byte	0x02, 0x4a
	.zero		1
	.zero		1


	//----- nvinfo : EIATTR_EXIT_INSTR_OFFSETS
	.align		4
        /*0028*/ 	.byte	0x04, 0x1c
        /*002a*/ 	.short	(.L_17 - .L_16)


	//   ....[0]....
.L_16:
        /*002c*/ 	.word	0x00000080


	//----- nvinfo : EIATTR_CBANK_PARAM_SIZE
	.align		4
.L_17:
        /*0030*/ 	.byte	0x03, 0x19
        /*0032*/ 	.short	0x0008


	//----- nvinfo : EIATTR_PARAM_CBANK
	.align		4
        /*0034*/ 	.byte	0x04, 0x0a
        /*0036*/ 	.short	(.L_19 - .L_18)
	.align		4
.L_18:
        /*0038*/ 	.word	index@(.nv.constant0._Z23test_group_thread_indexPj)
        /*003c*/ 	.short	0x0380
        /*003e*/ 	.short	0x0008


	//----- nvinfo : EIATTR_SW_WAR
	.align		4
.L_19:
        /*0040*/ 	.byte	0x04, 0x36
        /*0042*/ 	.short	(.L_21 - .L_20)
.L_20:
        /*0044*/ 	.word	0x00000008
.L_21:


//--------------------- .nv.info._Z6kernelPjS_    --------------------------
	.section	.nv.info._Z6kernelPjS_,"",@"SHT_CUDA_INFO"
	.sectionflags	@""
	.align	4


	//----- nvinfo : EIATTR_CUDA_API_VERSION
	.align		4
        /*0000*/ 	.byte	0x04, 0x37
        /*0002*/ 	.short	(.L_23 - .L_22)
.L_22:
        /*0004*/ 	.word	0x00000082


	//----- nvinfo : EIATTR_KPARAM_INFO
	.align		4
.L_23:
        /*0008*/ 	.byte	0x04, 0x17
        /*000a*/ 	.short	(.L_25 - .L_24)
.L_24:
        /*000c*/ 	.word	0x00000000
        /*0010*/ 	.short	0x0001
        /*0012*/ 	.short	0x0008
        /*0014*/ 	.byte	0x00, 0xf5, 0x21, 0x00


	//----- nvinfo : EIATTR_KPARAM_INFO
	.align		4
.L_25:
        /*0018*/ 	.byte	0x04, 0x17
        /*001a*/ 	.short	(.L_27 - .L_26)
.L_26:
        /*001c*/ 	.word	0x00000000
        /*0020*/ 	.short	0x0000
        /*0022*/ 	.short	0x0000
        /*0024*/ 	.byte	0x00, 0xf5, 0x21, 0x00


	//----- nvinfo : EIATTR_SPARSE_MMA_MASK
	.align		4
.L_27:
        /*0028*/ 	.byte	0x03, 0x50
        /*002a*/ 	.short	0x0000


	//----- nvinfo : EIATTR_MAXREG_COUNT
	.align		4
        /*002c*/ 	.byte	0x03, 0x1b
        /*002e*/ 	.short	0x00ff


	//----- nvinfo : EIATTR_MERCURY_ISA_VERSION
	.align		4
        /*0030*/ 	.byte	0x03, 0x5f
        /*0032*/ 	.short	0x0101


	//----- nvinfo : EIATTR_COOP_GROUP_MASK_REGIDS
	.align		4
        /*0034*/ 	.byte	0x04, 0x29
        /*0036*/ 	.short	(.L_29 - .L_28)


	//   ....[0]....
.L_28:
        /*0038*/ 	.word	0x05000005


	//----- nvinfo : EIATTR_COOP_GROUP_INSTR_OFFSETS
	.align		4
.L_29:
        /*003c*/ 	.byte	0x04, 0x28
        /*003e*/ 	.short	(.L_31 - .L_30)


	//   ....[0]....
.L_30:
        /*0040*/ 	.word	0x00000100


	//----- nvinfo : EIATTR_VRC_CTA_INIT_COUNT
	.align		4
.L_31:
        /*0044*/ 	.byte	0x02, 0x4a
	.zero		1
	.zero		1


	//----- nvinfo : EIATTR_EXIT_INSTR_OFFSETS
	.align		4
        /*0048*/ 	.byte	0x04, 0x1c
        /*004a*/ 	.short	(.L_33 - .L_32)


	//   ....[0]....
.L_32:
        /*004c*/ 	.word	0x00000120


	//   ....[1]....
        /*0050*/ 	.word	0x00000280


	//----- nvinfo : EIATTR_CBANK_PARAM_SIZE
	.align		4
.L_33:
        /*0054*/ 	.byte	0x03, 0x19
        /*0056*/ 	.short	0x0010


	//----- nvinfo : EIATTR_PARAM_CBANK
	.align		4
        /*0058*/ 	.byte	0x04, 0x0a
        /*005a*/ 	.short	(.L_35 - .L_34)
	.align		4
.L_34:
        /*005c*/ 	.word	index@(.nv.constant0._Z6kernelPjS_)
        /*0060*/ 	.short	0x0380
        /*0062*/ 	.short	0x0010


	//----- nvinfo : EIATTR_SW_WAR
	.align		4
.L_35:
        /*0064*/ 	.byte	0x04, 0x36
        /*0066*/ 	.short	(.L_37 - .L_36)
.L_36:
        /*0068*/ 	.word	0x00000008
.L_37:


//--------------------- .nv.callgraph             --------------------------
	.section	.nv.callgraph,"",@"SHT_CUDA_CALLGRAPH"
	.align	4
	.sectionentsize	8
	.align		4
        /*0000*/ 	.word	0x00000000
	.align		4
        /*0004*/ 	.word	0xffffffff
	.align		4
        /*0008*/ 	.word	0x00000000
	.align		4
        /*000c*/ 	.word	0xfffffffe
	.align		4
        /*0010*/ 	.word	0x00000000
	.align		4
        /*0014*/ 	.word	0xfffffffd
	.align		4
        /*0018*/ 	.word	0x00000000
	.align		4
        /*001c*/ 	.word	0xfffffffc


//--------------------- .text._Z23test_group_thread_indexPj --------------------------
	.section	.text._Z23test_group_thread_indexPj,"ax",@progbits
	.align	128
        .global         _Z23test_group_thread_indexPj
        .type           _Z23test_group_thread_indexPj,@function
        .size           _Z23test_group_thread_indexPj,(.L_x_2 - _Z23test_group_thread_indexPj)
        .other          _Z23test_group_thread_indexPj,@"STO_CUDA_ENTRY STV_DEFAULT"
_Z23test_group_thread_indexPj:
.text._Z23test_group_thread_indexPj:
[----:B------:R-:W-:Y:S01]  /*0000*/  LDC R1, c[0x0][0x37c] ;  /* 0x0000df00ff017b82 */ /* 0x000fe20000000800 */
[----:B------:R-:W0:Y:S07]  /*0010*/  S2R R5, SR_TID.X ;  /* 0x0000000000057919 */ /* 0x000e2e0000002100 */
[----:B------:R-:W0:Y:S01]  /*0020*/  LDC.64 R2, c[0x0][0x380] ;  /* 0x0000e000ff027b82 */ /* 0x000e220000000a00 */
[----:B------:R-:W1:Y:S07]  /*0030*/  LDCU.64 UR4, c[0x0][0x358] ;  /* 0x00006b00ff0477ac */ /* 0x000e6e0008000a00 */
[----:B------:R-:W2:Y:S01]  /*0040*/  S2UR UR6, SR_CTAID.X ;  /* 0x00000000000679c3 */ /* 0x000ea20000002500 */
[C---:B0-----:R-:W-:Y:S01]  /*0050*/  IMAD.WIDE.U32 R2, R5.reuse, 0x4, R2 ;  /* 0x0000000405027825 */ /* 0x041fe200078e0002 */
[----:B--2---:R-:W-:-:S05]  /*0060*/  IADD3 R5, PT, PT, R5, UR6, RZ ;  /* 0x0000000605057c10 */ /* 0x004fca000fffe0ff */
[----:B-1----:R-:W-:Y:S01]  /*0070*/  STG.E desc[UR4][R2.64], R5 ;  /* 0x0000000502007986 */ /* 0x002fe2000c101904 */
[----:B------:R-:W-:Y:S05]  /*0080*/  EXIT ;  /* 0x000000000000794d */ /* 0x000fea0003800000 */
.L_x_0:
[----:B------:R-:W-:-:S00]  /*0090*/  BRA `(.L_x_0) ;  /* 0xfffffffc00fc7947 */ /* 0x000fc0000383ffff */
[----:B------:R-:W-:-:S00]  /*00a0*/  NOP ;  /* 0x0000000000007918 */ /* 0x000fc00000000000 */
        /* <DEDUP_REMOVED lines=13> */
.L_x_2:


//--------------------- .text._Z6kernelPjS_       --------------------------
	.section	.text._Z6kernelPjS_,"ax",@progbits
	.align	128
        .global         _Z6kernelPjS_
        .type           _Z6kernelPjS_,@function
        .size           _Z6kernelPjS_,(.L_x_3 - _Z6kernelPjS_)
        .other          _Z6kernelPjS_,@"STO_CUDA_ENTRY STV_DEFAULT"
_Z6kernelPjS_:
.text._Z6kernelPjS_:
[----:B------:R-:W-:Y:S01]  /*0000*/  LDC R1, c[0x0][0x37c] ;  /* 0x0000df00ff017b82 */ /* 0x000fe20000000800 */
[----:B------:R-:W0:Y:S07]  /*0010*/  S2R R7, SR_TID.X ;  /* 0x0000000000077919 */ /* 0x000e2e0000002100 */
[----:B------:R-:W1:Y:S08]  /*0020*/  LDC.64 R8, c[0x0][0x358] ;  /* 0x0000d600ff087b82 */ /* 0x000e700000000a00 */
[----:B------:R-:W0:Y:S01]  /*0030*/  LDC.64 R2, c[0x0][0x380] ;  /* 0x0000e000ff027b82 */ /* 0x000e220000000a00 */
[----:B-1----:R-:W-:-:S02]  /*0040*/  R2UR UR4, R8 ;  /* 0x00000000080472ca */ /* 0x002fc400000e0000 */
[----:B------:R-:W-:Y:S01]  /*0050*/  R2UR UR5, R9 ;  /* 0x00000000090572ca */ /* 0x000fe200000e0000 */
[----:B0-----:R-:W-:-:S12]  /*0060*/  IMAD.WIDE.U32 R2, R7, 0x4, R2 ;  /* 0x0000000407027825 */ /* 0x001fd800078e0002 */
[----:B------:R-:W2:Y:S01]  /*0070*/  LDG.E R0, desc[UR4][R2.64] ;  /* 0x0000000402007981 */ /* 0x000ea2000c1e1900 */
[----:B------:R-:W-:Y:S01]  /*0080*/  IMAD.MOV.U32 R5, RZ, RZ, 0xff ;  /* 0x000000ffff057424 */ /* 0x000fe200078e00ff */
[----:B------:R-:W-:Y:S01]  /*0090*/  ISETP.NE.AND P0, PT, R7, 0x32, PT ;  /* 0x000000320700780c */ /* 0x000fe20003f05270 */
[----:B------:R-:W0:Y:S02]  /*00a0*/  S2R R4, SR_LANEID ;  /* 0x0000000000047919 */ /* 0x000e240000000000 */
[----:B0-----:R-:W-:-:S04]  /*00b0*/  LOP3.LUT R4, R4, 0xfffffff8, RZ, 0xc0, !PT ;  /* 0xfffffff804047812 */ /* 0x001fc800078ec0ff */
[----:B------:R-:W-:-:S04]  /*00c0*/  SHF.L.U32 R5, R5, R4, RZ ;  /* 0x0000000405057219 */ /* 0x000fc800000006ff */
[----:B------:R-:W-:Y:S05]  /*00d0*/  WARPSYNC R5 ;  /* 0x0000000005007348 */ /* 0x000fea0003800000 */
[----:B------:R-:W-:Y:S02]  /*00e0*/  R2UR UR4, R8 ;  /* 0x00000000080472ca */ /* 0x000fe400000e0000 */
[----:B------:R-:W-:Y:S01]  /*00f0*/  R2UR UR5, R9 ;  /* 0x00000000090572ca */ /* 0x000fe200000e0000 */
[----:B--2---:R-:W0:-:S12]  /*0100*/  SHFL.DOWN PT, R5, R0, 0x1, 0x181f ;  /* 0x08381f0000057f89 */ /* 0x004e1800000e0000 */
[----:B0-----:R0:W-:Y:S01]  /*0110*/  STG.E desc[UR4][R2.64], R5 ;  /* 0x0000000502007986 */ /* 0x0011e2000c101904 */
[----:B------:R-:W-:Y:S05]  /*0120*/  @P0 EXIT ;  /* 0x000000000000094d */ /* 0x000fea0003800000 */
[----:B------:R-:W1:Y:S01]  /*0130*/  S2R R0, SR_TID.Y ;  /* 0x0000000000007919 */ /* 0x000e620000002200 */
[----:B------:R-:W2:Y:S01]  /*0140*/  LDC R7, c[0x0][0x360] ;  /* 0x0000d800ff077b82 */ /* 0x000ea20000000800 */
[----:B------:R-:W2:Y:S01]  /*0150*/  LDCU UR4, c[0x0][0x364] ;  /* 0x00006c80ff0477ac */ /* 0x000ea20008000800 */
[C---:B------:R-:W-:Y:S01]  /*0160*/  R2UR UR6, R8.reuse ;  /* 0x00000000080672ca */ /* 0x040fe200000e0000 */
[----:B0-----:R-:W1:Y:S01]  /*0170*/  S2R R5, SR_TID.Z ;  /* 0x0000000000057919 */ /* 0x001e620000002300 */
[C---:B------:R-:W-:Y:S01]  /*0180*/  R2UR UR7, R9.reuse ;  /* 0x00000000090772ca */ /* 0x040fe200000e0000 */
[----:B------:R-:W0:Y:S01]  /*0190*/  LDCU UR5, c[0x0][0x368] ;  /* 0x00006d00ff0577ac */ /* 0x000e220008000800 */
[----:B------:R-:W-:Y:S02]  /*01a0*/  R2UR UR10, R8 ;  /* 0x00000000080a72ca */ /* 0x000fe400000e0000 */
[----:B------:R-:W3:Y:S01]  /*01b0*/  LDC.64 R2, c[0x0][0x388] ;  /* 0x0000e200ff027b82 */ /* 0x000ee20000000a00 */
[----:B------:R-:W-:-:S02]  /*01c0*/  R2UR UR11, R9 ;  /* 0x00000000090b72ca */ /* 0x000fc400000e0000 */
[----:B------:R-:W-:Y:S02]  /*01d0*/  R2UR UR8, R8 ;  /* 0x00000000080872ca */ /* 0x000fe400000e0000 */
[----:B------:R-:W-:Y:S01]  /*01e0*/  R2UR UR9, R9 ;  /* 0x00000000090972ca */ /* 0x000fe200000e0000 */
[----:B------:R-:W-:Y:S02]  /*01f0*/  IMAD.MOV.U32 R9, RZ, RZ, 0x8 ;  /* 0x00000008ff097424 */ /* 0x000fe400078e00ff */
[----:B--2---:R-:W-:-:S03]  /*0200*/  IMAD R4, R7, UR4, RZ ;  /* 0x0000000407047c24 */ /* 0x004fc6000f8e02ff */
[----:B---3--:R-:W-:Y:S01]  /*0210*/  STG.E desc[UR6][R2.64], R9 ;  /* 0x0000000902007986 */ /* 0x008fe2000c101906 */
[----:B-1----:R-:W-:-:S04]  /*0220*/  IMAD R0, R5, UR4, R0 ;  /* 0x0000000405007c24 */ /* 0x002fc8000f8e0200 */
[----:B------:R-:W-:Y:S02]  /*0230*/  IMAD R0, R0, R7, 0x2 ;  /* 0x0000000200007424 */ /* 0x000fe400078e0207 */
[----:B0-----:R-:W-:-:S03]  /*0240*/  IMAD R7, R4, UR5, RZ ;  /* 0x0000000504077c24 */ /* 0x001fc6000f8e02ff */
[----:B------:R-:W-:Y:S02]  /*0250*/  LOP3.LUT R5, R0, 0x7, RZ, 0xc0, !PT ;  /* 0x0000000700057812 */ /* 0x000fe400078ec0ff */
[----:B------:R-:W-:Y:S04]  /*0260*/  STG.E desc[UR10][R2.64+0x8], R7 ;  /* 0x0000080702007986 */ /* 0x000fe8000c10190a */
[----:B------:R-:W-:Y:S01]  /*0270*/  STG.E desc[UR8][R2.64+0x4], R5 ;  /* 0x0000040502007986 */ /* 0x000fe2000c101908 */
[----:B------:R-:W-:Y:S05]  /*0280*/  EXIT ;  /* 0x000000000000794d */ /* 0x000fea0003800000 */
.L_x_1:
        /* <DEDUP_REMOVED lines=15> */
.L_x_3:


//--------------------- .nv.shared.reserved.0     --------------------------
	.section	.nv.shared.reserved.0,"aw",@nobits
	.weak		__nv_reservedSMEM_offset_0_alias
	.size		__nv_reservedSMEM_offset_0_alias, 0, 64
	.other		__nv_reservedSMEM_offset_0_alias,@"STO_CUDA_RESERVED_SHARED STV_DEFAULT"
__nv_reservedSMEM_offset_0_alias:
	.zero		0
	.zero		64


//--------------------- .nv.constant0._Z23test_group_thread_indexPj --------------------------
	.section	.nv.constant0._Z23test_group_thread_indexPj,"a",@progbits
	.sectionflags	@""
	.align	4
.nv.constant0._Z23test_group_thread_indexPj:
	.zero		904


//--------------------- .nv.constant0._Z6kernelPjS_ --------------------------
	.section	.nv.constant0._Z6kernelPjS_,"a",@progbits
	.sectionflags	@""
	.align	4
.nv.constant0._Z6kernelPjS_:
	.zero		912


//--------------------- SYMBOLS --------------------------

	.type		.nv.reservedSmem.offset0,@object
	.size		.nv.reservedSmem.offset0,0x4
